	.headerflags	@"EF_CUDA_TEXMODE_UNIFIED EF_CUDA_64BIT_ADDRESS EF_CUDA_ACCELERATORS EF_CUDA_SM90 EF_CUDA_VIRTUAL_SM(EF_CUDA_SM90)"
	.elftype	@"ET_EXEC"


//--------------------- .nv.info                  --------------------------
	.section	.nv.info,"",@"SHT_CUDA_INFO"
	.align	4


	//----- nvinfo : EIATTR_REGCOUNT
	.align		4
        /*0000*/ 	.byte	0x04, 0x2f
        /*0002*/ 	.short	(.L_3 - .L_2)
	.align		4
.L_2:
        /*0004*/ 	.word	index@(triton_poi_fused__native_batch_norm_legit_no_training_reflection_pad2d_relu_10)
        /*0008*/ 	.word	0x00000018


	//----- nvinfo : EIATTR_MIN_STACK_SIZE
	.align		4
.L_3:
        /*000c*/ 	.byte	0x04, 0x12
        /*000e*/ 	.short	(.L_5 - .L_4)
	.align		4
.L_4:
        /*0010*/ 	.word	index@(triton_poi_fused__native_batch_norm_legit_no_training_reflection_pad2d_relu_10)
        /*0014*/ 	.word	0x00000000


	//----- nvinfo : EIATTR_FRAME_SIZE
	.align		4
.L_5:
        /*0018*/ 	.byte	0x04, 0x11
        /*001a*/ 	.short	(.L_7 - .L_6)
	.align		4
.L_6:
        /*001c*/ 	.word	index@(triton_poi_fused__native_batch_norm_legit_no_training_reflection_pad2d_relu_10)
        /*0020*/ 	.word	0x00000000


	//----- nvinfo : EIATTR_MIN_STACK_SIZE
	.align		4
.L_7:
        /*0024*/ 	.byte	0x04, 0x12
        /*0026*/ 	.short	(.L_9 - .L_8)
	.align		4
.L_8:
        /*0028*/ 	.word	index@(triton_poi_fused__native_batch_norm_legit_no_training_reflection_pad2d_relu_10)
        /*002c*/ 	.word	0x00000000
.L_9:


//--------------------- .nv.info.triton_poi_fused__native_batch_norm_legit_no_training_reflection_pad2d_relu_10 --------------------------
	.section	.nv.info.triton_poi_fused__native_batch_norm_legit_no_training_reflection_pad2d_relu_10,"",@"SHT_CUDA_INFO"
	.sectionflags	@""
	.align	4


	//----- nvinfo : EIATTR_CUDA_API_VERSION
	.align		4
        /*0000*/ 	.byte	0x04, 0x37
        /*0002*/ 	.short	(.L_11 - .L_10)
.L_10:
        /*0004*/ 	.word	0x0000007c


	//----- nvinfo : EIATTR_KPARAM_INFO
	.align		4
.L_11:
        /*0008*/ 	.byte	0x04, 0x17
        /*000a*/ 	.short	(.L_13 - .L_12)
.L_12:
        /*000c*/ 	.word	0x00000000
        /*0010*/ 	.short	0x0006
        /*0012*/ 	.short	0x0030
        /*0014*/ 	.byte	0x00, 0xf0, 0x11, 0x00


	//----- nvinfo : EIATTR_KPARAM_INFO
	.align		4
.L_13:
        /*0018*/ 	.byte	0x04, 0x17
        /*001a*/ 	.short	(.L_15 - .L_14)
.L_14:
        /*001c*/ 	.word	0x00000000
        /*0020*/ 	.short	0x0005
        /*0022*/ 	.short	0x0028
        /*0024*/ 	.byte	0x00, 0xf4, 0x21, 0x00


	//----- nvinfo : EIATTR_KPARAM_INFO
	.align		4
.L_15:
        /*0028*/ 	.byte	0x04, 0x17
        /*002a*/ 	.short	(.L_17 - .L_16)
.L_16:
        /*002c*/ 	.word	0x00000000
        /*0030*/ 	.short	0x0004
        /*0032*/ 	.short	0x0020
        /*0034*/ 	.byte	0x00, 0xf4, 0x21, 0x00


	//----- nvinfo : EIATTR_KPARAM_INFO
	.align		4
.L_17:
        /*0038*/ 	.byte	0x04, 0x17
        /*003a*/ 	.short	(.L_19 - .L_18)
.L_18:
        /*003c*/ 	.word	0x00000000
        /*0040*/ 	.short	0x0003
        /*0042*/ 	.short	0x0018
        /*0044*/ 	.byte	0x00, 0xf4, 0x21, 0x00


	//----- nvinfo : EIATTR_KPARAM_INFO
	.align		4
.L_19:
        /*0048*/ 	.byte	0x04, 0x17
        /*004a*/ 	.short	(.L_21 - .L_20)
.L_20:
        /*004c*/ 	.word	0x00000000
        /*0050*/ 	.short	0x0002
        /*0052*/ 	.short	0x0010
        /*0054*/ 	.byte	0x00, 0xf4, 0x21, 0x00


	//----- nvinfo : EIATTR_KPARAM_INFO
	.align		4
.L_21:
        /*0058*/ 	.byte	0x04, 0x17
        /*005a*/ 	.short	(.L_23 - .L_22)
.L_22:
        /*005c*/ 	.word	0x00000000
        /*0060*/ 	.short	0x0001
        /*0062*/ 	.short	0x0008
        /*0064*/ 	.byte	0x00, 0xf4, 0x21, 0x00


	//----- nvinfo : EIATTR_KPARAM_INFO
	.align		4
.L_23:
        /*0068*/ 	.byte	0x04, 0x17
        /*006a*/ 	.short	(.L_25 - .L_24)
.L_24:
        /*006c*/ 	.word	0x00000000
        /*0070*/ 	.short	0x0000
        /*0072*/ 	.short	0x0000
        /*0074*/ 	.byte	0x00, 0xf4, 0x21, 0x00


	//----- nvinfo : EIATTR_SPARSE_MMA_MASK
	.align		4
.L_25:
        /*0078*/ 	.byte	0x03, 0x50
        /*007a*/ 	.short	0x0000


	//----- nvinfo : EIATTR_MAXREG_COUNT
	.align		4
        /*007c*/ 	.byte	0x03, 0x1b
        /*007e*/ 	.short	0x00ff


	//----- nvinfo : EIATTR_EXIT_INSTR_OFFSETS
	.align		4
        /*0080*/ 	.byte	0x04, 0x1c
        /*0082*/ 	.short	(.L_27 - .L_26)


	//   ....[0]....
.L_26:
        /*0084*/ 	.word	0x000006a0


	//   ....[1]....
        /*0088*/ 	.word	0x000006c0


	//----- nvinfo : EIATTR_REQNTID
	.align		4
.L_27:
        /*008c*/ 	.byte	0x04, 0x10
        /*008e*/ 	.short	(.L_29 - .L_28)
.L_28:
        /*0090*/ 	.word	0x00000080
        /*0094*/ 	.word	0x00000001
        /*0098*/ 	.word	0x00000001


	//----- nvinfo : EIATTR_CBANK_PARAM_SIZE
	.align		4
.L_29:
        /*009c*/ 	.byte	0x03, 0x19
        /*009e*/ 	.short	0x0034


	//----- nvinfo : EIATTR_PARAM_CBANK
	.align		4
        /*00a0*/ 	.byte	0x04, 0x0a
        /*00a2*/ 	.short	(.L_31 - .L_30)
	.align		4
.L_30:
        /*00a4*/ 	.word	index@(.nv.constant0.triton_poi_fused__native_batch_norm_legit_no_training_reflection_pad2d_relu_10)
        /*00a8*/ 	.short	0x0210
        /*00aa*/ 	.short	0x0034


	//----- nvinfo : EIATTR_SW_WAR
	.align		4
.L_31:
        /*00ac*/ 	.byte	0x04, 0x36
        /*00ae*/ 	.short	(.L_33 - .L_32)
.L_32:
        /*00b0*/ 	.word	0x00000008
.L_33:


//--------------------- .nv.callgraph             --------------------------
	.section	.nv.callgraph,"",@"SHT_CUDA_CALLGRAPH"
	.align	4
	.sectionentsize	8
	.align		4
        /*0000*/ 	.word	0x00000000
	.align		4
        /*0004*/ 	.word	0xffffffff
	.align		4
        /*0008*/ 	.word	0x00000000
	.align		4
        /*000c*/ 	.word	0xfffffffe
	.align		4
        /*0010*/ 	.word	0x00000000
	.align		4
        /*0014*/ 	.word	0xfffffffd
	.align		4
        /*0018*/ 	.word	0x00000000
	.align		4
        /*001c*/ 	.word	0xfffffffc


//--------------------- .nv.constant4             --------------------------
	.section	.nv.constant4,"a",@progbits
	.align	8
	.align		8
.nv.constant4:
        /*0000*/ 	.dword	_$_str
	.align		8
        /*0008*/ 	.dword	_$_str_$_2


//--------------------- .text.triton_poi_fused__native_batch_norm_legit_no_training_reflection_pad2d_relu_10 --------------------------
	.section	.text.triton_poi_fused__native_batch_norm_legit_no_training_reflection_pad2d_relu_10,"ax",@progbits
	.align	128
        .global         triton_poi_fused__native_batch_norm_legit_no_training_reflection_pad2d_relu_10
        .type           triton_poi_fused__native_batch_norm_legit_no_training_reflection_pad2d_relu_10,@function
        .size           triton_poi_fused__native_batch_norm_legit_no_training_reflection_pad2d_relu_10,(.L_x_1 - triton_poi_fused__native_batch_norm_legit_no_training_reflection_pad2d_relu_10)
        .other          triton_poi_fused__native_batch_norm_legit_no_training_reflection_pad2d_relu_10,@"STO_CUDA_ENTRY STV_DEFAULT"
triton_poi_fused__native_batch_norm_legit_no_training_reflection_pad2d_relu_10:
.text.triton_poi_fused__native_batch_norm_legit_no_training_reflection_pad2d_relu_10:
[----:B------:R-:W0:Y:S01]  /*0000*/  LDC R1, c[0x0][0x28] ;  /* 0x00000a00ff017b82 */ /* 0x000e220000000800 */
[----:B------:R-:W1:Y:S07]  /*0010*/  S2R R0, SR_TID.X ;  /* 0x0000000000007919 */ /* 0x000e6e0000002100 */
[----:B------:R-:W2:Y:S01]  /*0020*/  LDC.64 R4, c[0x0][0x220] ;  /* 0x00008800ff047b82 */ /* 0x000ea20000000a00 */
[----:B------:R-:W-:Y:S01]  /*0030*/  ULDC.64 UR4, c[0x0][0x208] ;  /* 0x0000820000047ab9 */ /* 0x000fe20000000a00 */
[----:B------:R-:W3:Y:S01]  /*0040*/  S2R R3, SR_CTAID.X ;  /* 0x0000000000037919 */ /* 0x000ee20000002500 */
[----:B-1----:R-:W-:-:S05]  /*0050*/  IMAD.SHL.U32 R0, R0, 0x2, RZ ;  /* 0x0000000200007824 */ /* 0x002fca00078e00ff */
[----:B------:R-:W-:-:S05]  /*0060*/  LOP3.LUT R0, R0, 0xfe, RZ, 0xc0, !PT ;  /* 0x000000fe00007812 */ /* 0x000fca00078ec0ff */
[----:B---3--:R-:W-:-:S04]  /*0070*/  IMAD R0, R3, 0x100, R0 ;  /* 0x0000010003007824 */ /* 0x008fc800078e0200 */
[C---:B------:R-:W-:Y:S01]  /*0080*/  IMAD.HI R2, R0.reuse, 0x43b3d5b, RZ ;  /* 0x043b3d5b00027827 */ /* 0x040fe200078e02ff */
[----:B------:R-:W-:-:S03]  /*0090*/  ISETP.GE.AND P0, PT, R0, 0xf200, PT ;  /* 0x0000f2000000780c */ /* 0x000fc60003f06270 */
[----:B------:R-:W-:Y:S01]  /*00a0*/  IMAD.HI R6, R0, 0x2e8ba2e9, RZ ;  /* 0x2e8ba2e900067827 */ /* 0x000fe200078e02ff */
[----:B------:R-:W-:-:S04]  /*00b0*/  SHF.R.U32.HI R3, RZ, 0x1f, R2 ;  /* 0x0000001fff037819 */ /* 0x000fc80000011602 */
[----:B------:R-:W-:Y:S02]  /*00c0*/  LEA.HI.SX32 R2, R2, R3, 0x1d ;  /* 0x0000000302027211 */ /* 0x000fe400078feaff */
[----:B------:R-:W-:Y:S02]  /*00d0*/  SHF.R.U32.HI R7, RZ, 0x1f, R6 ;  /* 0x0000001fff077819 */ /* 0x000fe40000011606 */
[----:B------:R-:W-:Y:S02]  /*00e0*/  SHF.R.S32.HI R3, RZ, 0x1f, R2 ;  /* 0x0000001fff037819 */ /* 0x000fe40000011402 */
[----:B------:R-:W-:Y:S02]  /*00f0*/  LEA.HI.SX32 R9, R6, R7, 0x1e ;  /* 0x0000000706097211 */ /* 0x000fe400078ff2ff */
[----:B------:R-:W-:Y:S02]  /*0100*/  CS2R R6, SRZ ;  /* 0x0000000000067805 */ /* 0x000fe4000001ff00 */
[----:B------:R-:W-:Y:S01]  /*0110*/  LEA.HI R3, R3, R2, RZ, 0x5 ;  /* 0x0000000203037211 */ /* 0x000fe200078f28ff */
[----:B------:R-:W-:-:S03]  /*0120*/  IMAD.HI R12, R9, 0x2e8ba2e9, RZ ;  /* 0x2e8ba2e9090c7827 */ /* 0x000fc600078e02ff */
[----:B------:R-:W-:Y:S02]  /*0130*/  LOP3.LUT R13, R3, 0xffffffe0, RZ, 0xc0, !PT ;  /* 0xffffffe0030d7812 */ /* 0x000fe400078ec0ff */
[----:B------:R-:W-:-:S03]  /*0140*/  IADD3 R3, R0, 0x1, RZ ;  /* 0x0000000100037810 */ /* 0x000fc60007ffe0ff */
[----:B------:R-:W-:Y:S02]  /*0150*/  IMAD.IADD R13, R2, 0x1, -R13 ;  /* 0x00000001020d7824 */ /* 0x000fe400078e0a0d */
[----:B------:R-:W-:-:S04]  /*0160*/  IMAD.HI R8, R3, 0x2e8ba2e9, RZ ;  /* 0x2e8ba2e903087827 */ /* 0x000fc800078e02ff */
[----:B--2---:R-:W-:Y:S01]  /*0170*/  IMAD.WIDE R4, R13, 0x4, R4 ;  /* 0x000000040d047825 */ /* 0x004fe200078e0204 */
[----:B------:R-:W-:Y:S02]  /*0180*/  SHF.R.U32.HI R11, RZ, 0x1f, R8 ;  /* 0x0000001fff0b7819 */ /* 0x000fe40000011608 */
[----:B------:R-:W-:Y:S02]  /*0190*/  SHF.R.U32.HI R15, RZ, 0x1f, R12 ;  /* 0x0000001fff0f7819 */ /* 0x000fe4000001160c */
[----:B------:R-:W2:Y:S01]  /*01a0*/  @!P0 LDG.E.EL R6, desc[UR4][R4.64] ;  /* 0x0000000404068981 */ /* 0x000ea2000c2e1900 */
[----:B------:R-:W-:-:S03]  /*01b0*/  LEA.HI.SX32 R10, R8, R11, 0x1e ;  /* 0x0000000b080a7211 */ /* 0x000fc600078ff2ff */
[----:B------:R1:W3:Y:S01]  /*01c0*/  @!P0 LDG.E.EL R7, desc[UR4][R4.64] ;  /* 0x0000000404078981 */ /* 0x0002e2000c2e1900 */
[----:B------:R-:W-:Y:S01]  /*01d0*/  IMAD R8, R9, -0x16, R0 ;  /* 0xffffffea09087824 */ /* 0x000fe200078e0200 */
[----:B------:R-:W-:Y:S01]  /*01e0*/  LEA.HI.SX32 R12, R12, R15, 0x1e ;  /* 0x0000000f0c0c7211 */ /* 0x000fe200078ff2ff */
[----:B------:R-:W-:Y:S01]  /*01f0*/  IMAD R10, R10, -0x16, R3 ;  /* 0xffffffea0a0a7824 */ /* 0x000fe200078e0203 */
[----:B------:R-:W4:Y:S02]  /*0200*/  LDC.64 R14, c[0x0][0x218] ;  /* 0x00008600ff0e7b82 */ /* 0x000f240000000a00 */
[----:B------:R-:W-:Y:S01]  /*0210*/  IADD3 R8, R8, -0x3, RZ ;  /* 0xfffffffd08087810 */ /* 0x000fe20007ffe0ff */
[----:B------:R-:W-:Y:S02]  /*0220*/  IMAD R12, R12, -0x16, R9 ;  /* 0xffffffea0c0c7824 */ /* 0x000fe400078e0209 */
[----:B------:R-:W-:Y:S01]  /*0230*/  VIADD R10, R10, 0xfffffffd ;  /* 0xfffffffd0a0a7836 */ /* 0x000fe20000000000 */
[----:B------:R-:W-:-:S02]  /*0240*/  IABS R3, R8 ;  /* 0x0000000800037213 */ /* 0x000fc40000000000 */
[----:B------:R-:W-:Y:S01]  /*0250*/  IADD3 R12, R12, -0x3, RZ ;  /* 0xfffffffd0c0c7810 */ /* 0x000fe20007ffe0ff */
[----:B-1----:R-:W1:Y:S01]  /*0260*/  LDC.64 R4, c[0x0][0x228] ;  /* 0x00008a00ff047b82 */ /* 0x002e620000000a00 */
[----:B------:R-:W-:Y:S01]  /*0270*/  IABS R8, R10 ;  /* 0x0000000a00087213 */ /* 0x000fe20000000000 */
[----:B------:R-:W-:Y:S01]  /*0280*/  VIADD R3, R3, 0xfffffff1 ;  /* 0xfffffff103037836 */ /* 0x000fe20000000000 */
[----:B------:R-:W-:Y:S02]  /*0290*/  IABS R9, R12 ;  /* 0x0000000c00097213 */ /* 0x000fe40000000000 */
[----:B------:R-:W-:Y:S02]  /*02a0*/  IADD3 R8, R8, -0xf, RZ ;  /* 0xfffffff108087810 */ /* 0x000fe40007ffe0ff */
[----:B------:R-:W-:Y:S01]  /*02b0*/  IABS R12, R3 ;  /* 0x00000003000c7213 */ /* 0x000fe20000000000 */
[----:B------:R-:W-:Y:S01]  /*02c0*/  VIADD R3, R9, 0xfffffff1 ;  /* 0xfffffff109037836 */ /* 0x000fe20000000000 */
[----:B------:R-:W5:Y:S01]  /*02d0*/  LDC.64 R10, c[0x0][0x210] ;  /* 0x00008400ff0a7b82 */ /* 0x000f620000000a00 */
[----:B------:R-:W-:-:S02]  /*02e0*/  IABS R17, R8 ;  /* 0x0000000800117213 */ /* 0x000fc40000000000 */
[----:B------:R-:W-:Y:S02]  /*02f0*/  LEA R8, R2, 0xff, 0x8 ;  /* 0x000000ff02087811 */ /* 0x000fe400078e40ff */
[----:B------:R-:W-:Y:S01]  /*0300*/  IABS R19, R3 ;  /* 0x0000000300137213 */ /* 0x000fe20000000000 */
[C---:B----4-:R-:W-:Y:S01]  /*0310*/  IMAD.WIDE R20, R13.reuse, 0x4, R14 ;  /* 0x000000040d147825 */ /* 0x050fe200078e020e */
[----:B------:R-:W-:Y:S01]  /*0320*/  MOV R9, R12 ;  /* 0x0000000c00097202 */ /* 0x000fe20000000f00 */
[----:B------:R-:W4:Y:S01]  /*0330*/  LDC.64 R2, c[0x0][0x230] ;  /* 0x00008c00ff027b82 */ /* 0x000f220000000a00 */
[----:B------:R-:W-:Y:S01]  /*0340*/  CS2R R14, SRZ ;  /* 0x00000000000e7805 */ /* 0x000fe2000001ff00 */
[----:B------:R-:W-:Y:S02]  /*0350*/  IMAD.MOV.U32 R12, RZ, RZ, RZ ;  /* 0x000000ffff0c7224 */ /* 0x000fe400078e00ff */
[----:B------:R-:W-:Y:S01]  /*0360*/  IMAD.IADD R9, R8, 0x1, -R9 ;  /* 0x0000000108097824 */ /* 0x000fe200078e0a09 */
[----:B------:R-:W-:Y:S01]  /*0370*/  IADD3 R8, R8, -R17, RZ ;  /* 0x8000001108087210 */ /* 0x000fe20007ffe0ff */
[----:B-1----:R-:W-:Y:S01]  /*0380*/  IMAD.WIDE R4, R13, 0x4, R4 ;  /* 0x000000040d047825 */ /* 0x002fe200078e0204 */
[----:B------:R-:W3:Y:S03]  /*0390*/  @!P0 LDG.E.EL R15, desc[UR4][R20.64] ;  /* 0x00000004140f8981 */ /* 0x000ee6000c2e1900 */
[----:B------:R-:W-:-:S02]  /*03a0*/  IMAD R9, R19, -0x10, R9 ;  /* 0xfffffff013097824 */ /* 0x000fc400078e0209 */
[----:B------:R-:W-:Y:S02]  /*03b0*/  IMAD R19, R19, -0x10, R8 ;  /* 0xfffffff013137824 */ /* 0x000fe400078e0208 */
[----:B-----5:R-:W-:-:S04]  /*03c0*/  IMAD.WIDE R8, R9, 0x4, R10 ;  /* 0x0000000409087825 */ /* 0x020fc800078e020a */
[----:B------:R-:W-:Y:S01]  /*03d0*/  IMAD.WIDE R18, R19, 0x4, R10 ;  /* 0x0000000413127825 */ /* 0x000fe200078e020a */
[----:B------:R-:W-:-:S03]  /*03e0*/  CS2R R10, SRZ ;  /* 0x00000000000a7805 */ /* 0x000fc6000001ff00 */
[----:B----4-:R-:W-:Y:S01]  /*03f0*/  IMAD.WIDE R2, R13, 0x4, R2 ;  /* 0x000000040d027825 */ /* 0x010fe200078e0202 */
[----:B------:R-:W-:Y:S01]  /*0400*/  HFMA2.MMA R13, -RZ, RZ, 0, 0 ;  /* 0x00000000ff0d7435 */ /* 0x000fe200000001ff */
[----:B------:R-:W4:Y:S01]  /*0410*/  @!P0 LDG.E.EL R12, desc[UR4][R18.64] ;  /* 0x00000004120c8981 */ /* 0x000f22000c2e1900 */
[----:B------:R-:W-:-:S03]  /*0420*/  CS2R R16, SRZ ;  /* 0x0000000000107805 */ /* 0x000fc6000001ff00 */
[----:B------:R-:W5:Y:S04]  /*0430*/  @!P0 LDG.E.EL R11, desc[UR4][R8.64] ;  /* 0x00000004080b8981 */ /* 0x000f68000c2e1900 */
[----:B------:R-:W5:Y:S04]  /*0440*/  @!P0 LDG.E.EL R10, desc[UR4][R20.64] ;  /* 0x00000004140a8981 */ /* 0x000f68000c2e1900 */
[----:B------:R-:W5:Y:S04]  /*0450*/  @!P0 LDG.E.EL R17, desc[UR4][R4.64] ;  /* 0x0000000404118981 */ /* 0x000f68000c2e1900 */
[----:B------:R-:W5:Y:S04]  /*0460*/  @!P0 LDG.E.EL R14, desc[UR4][R2.64] ;  /* 0x00000004020e8981 */ /* 0x000f68000c2e1900 */
[----:B------:R1:W5:Y:S04]  /*0470*/  @!P0 LDG.E.EL R16, desc[UR4][R4.64] ;  /* 0x0000000404108981 */ /* 0x000368000c2e1900 */
[----:B------:R1:W5:Y:S02]  /*0480*/  @!P0 LDG.E.EL R13, desc[UR4][R2.64] ;  /* 0x00000004020d8981 */ /* 0x000364000c2e1900 */
[----:B01----:R-:W-:Y:S01]  /*0490*/  IMAD.MOV.U32 R4, RZ, RZ, 0x3e800000 ;  /* 0x3e800000ff047424 */ /* 0x003fe200078e00ff */
[----:B------:R-:W0:Y:S02]  /*04a0*/  LDC.64 R2, c[0x0][0x238] ;  /* 0x00008e00ff027b82 */ /* 0x000e240000000a00 */
[----:B0-----:R-:W-:-:S04]  /*04b0*/  IMAD.WIDE R2, R0, 0x4, R2 ;  /* 0x0000000400027825 */ /* 0x001fc800078e0202 */
[----:B--2---:R-:W-:Y:S01]  /*04c0*/  FADD R6, R6, 9.9999997473787516356e-06 ;  /* 0x3727c5ac06067421 */ /* 0x004fe20000000000 */
[----:B---3--:R-:W-:-:S03]  /*04d0*/  FADD R7, R7, 9.9999997473787516356e-06 ;  /* 0x3727c5ac07077421 */ /* 0x008fc60000000000 */
[----:B------:R-:W0:Y:S08]  /*04e0*/  MUFU.SQRT R8, R6 ;  /* 0x0000000600087308 */ /* 0x000e300000002000 */
[----:B------:R-:W1:Y:S01]  /*04f0*/  MUFU.SQRT R9, R7 ;  /* 0x0000000700097308 */ /* 0x000e620000002000 */
[C---:B0-----:R-:W-:Y:S02]  /*0500*/  FSETP.GT.AND P1, PT, R8.reuse, 8.50705917302346158658e+37, PT ;  /* 0x7e8000000800780b */ /* 0x041fe40003f24000 */
[----:B------:R-:W-:-:S02]  /*0510*/  FSETP.GEU.AND P3, PT, R8, 1.175494350822287508e-38, PT ;  /* 0x008000000800780b */ /* 0x000fc40003f6e000 */
[C---:B-1----:R-:W-:Y:S02]  /*0520*/  FSETP.GT.AND P2, PT, R9.reuse, 8.50705917302346158658e+37, PT ;  /* 0x7e8000000900780b */ /* 0x042fe40003f44000 */
[----:B------:R-:W-:-:S07]  /*0530*/  FSETP.GEU.AND P4, PT, R9, 1.175494350822287508e-38, PT ;  /* 0x008000000900780b */ /* 0x000fce0003f8e000 */
[----:B------:R-:W-:-:S04]  /*0540*/  @P1 FMUL R8, R8, 0.25 ;  /* 0x3e80000008081820 */ /* 0x000fc80000400000 */
[----:B------:R-:W-:Y:S01]  /*0550*/  @!P3 FMUL R8, R8, 16777216 ;  /* 0x4b8000000808b820 */ /* 0x000fe20000400000 */
[----:B------:R-:W-:-:S04]  /*0560*/  @P2 FMUL R9, R9, 0.25 ;  /* 0x3e80000009092820 */ /* 0x000fc80000400000 */
[----:B------:R-:W-:Y:S01]  /*0570*/  @!P4 FMUL R9, R9, 16777216 ;  /* 0x4b8000000909c820 */ /* 0x000fe20000400000 */
[----:B------:R-:W0:Y:S01]  /*0580*/  MUFU.RCP R8, R8 ;  /* 0x0000000800087308 */ /* 0x000e220000001000 */
[----:B------:R-:W-:-:S07]  /*0590*/  FSEL R5, R4, 1, P1 ;  /* 0x3f80000004057808 */ /* 0x000fce0000800000 */
[----:B------:R-:W1:Y:S01]  /*05a0*/  MUFU.RCP R9, R9 ;  /* 0x0000000900097308 */ /* 0x000e620000001000 */
[----:B------:R-:W-:Y:S01]  /*05b0*/  FSEL R4, R4, 1, P2 ;  /* 0x3f80000004047808 */ /* 0x000fe20001000000 */
[----:B------:R-:W-:-:S04]  /*05c0*/  @!P3 FMUL R5, R5, 16777216 ;  /* 0x4b8000000505b820 */ /* 0x000fc80000400000 */
[----:B------:R-:W-:Y:S01]  /*05d0*/  @!P4 FMUL R4, R4, 16777216 ;  /* 0x4b8000000404c820 */ /* 0x000fe20000400000 */
[----:B0-----:R-:W-:Y:S01]  /*05e0*/  FMUL R5, R8, R5 ;  /* 0x0000000508057220 */ /* 0x001fe20000400000 */
[----:B----4-:R-:W-:Y:S01]  /*05f0*/  FADD R12, -R15, R12 ;  /* 0x0000000c0f0c7221 */ /* 0x010fe20000000100 */
[----:B-----5:R-:W-:Y:S01]  /*0600*/  FADD R10, -R10, R11 ;  /* 0x0000000b0a0a7221 */ /* 0x020fe20000000100 */
[----:B-1----:R-:W-:-:S03]  /*0610*/  FMUL R7, R9, R4 ;  /* 0x0000000409077220 */ /* 0x002fc60000400000 */
[----:B------:R-:W-:Y:S01]  /*0620*/  FMUL R5, R10, R5 ;  /* 0x000000050a057220 */ /* 0x000fe20000400000 */
[----:B------:R-:W-:-:S03]  /*0630*/  FMUL R12, R12, R7 ;  /* 0x000000070c0c7220 */ /* 0x000fc60000400000 */
[----:B------:R-:W-:Y:S01]  /*0640*/  FFMA R5, R5, R17, R14 ;  /* 0x0000001105057223 */ /* 0x000fe2000000000e */
[----:B------:R-:W-:-:S04]  /*0650*/  FFMA R12, R12, R16, R13 ;  /* 0x000000100c0c7223 */ /* 0x000fc8000000000d */
[C---:B------:R-:W-:Y:S02]  /*0660*/  FSETP.GEU.AND P1, PT, R5.reuse, RZ, PT ;  /* 0x000000ff0500720b */ /* 0x040fe40003f2e000 */
[C---:B------:R-:W-:Y:S02]  /*0670*/  FSETP.GEU.AND P2, PT, R12.reuse, RZ, PT ;  /* 0x000000ff0c00720b */ /* 0x040fe40003f4e000 */
[----:B------:R-:W-:Y:S02]  /*0680*/  FSEL R4, R5, RZ, P1 ;  /* 0x000000ff05047208 */ /* 0x000fe40000800000 */
[----:B------:R-:W-:Y:S01]  /*0690*/  FSEL R5, R12, RZ, P2 ;  /* 0x000000ff0c057208 */ /* 0x000fe20001000000 */
[----:B------:R-:W-:Y:S08]  /*06a0*/  @P0 EXIT ;  /* 0x000000000000094d */ /* 0x000ff00003800000 */
[----:B------:R-:W-:Y:S01]  /*06b0*/  STG.E.64 desc[UR4][R2.64], R4 ;  /* 0x0000000402007986 */ /* 0x000fe2000c101b04 */
[----:B------:R-:W-:Y:S05]  /*06c0*/  EXIT ;  /* 0x000000000000794d */ /* 0x000fea0003800000 */
.L_x_0:
[----:B------:R-:W-:-:S00]  /*06d0*/  BRA `(.L_x_0) ;  /* 0xfffffffc00fc7947 */ /* 0x000fc0000383ffff */
[----:B------:R-:W-:-:S00]  /*06e0*/  NOP ;  /* 0x0000000000007918 */ /* 0x000fc00000000000 */
        /* <DEDUP_REMOVED lines=9> */
.L_x_1:


//--------------------- .nv.global.init           --------------------------
	.section	.nv.global.init,"aw",@progbits
.nv.global.init:
	.type		_$_str,@object
	.size		_$_str,(_$_str_$_2 - _$_str)
_$_str:
        /*0000*/ 	.byte	0x5f, 0x5f, 0x43, 0x55, 0x44, 0x41, 0x5f, 0x46, 0x54, 0x5a, 0x00
	.type		_$_str_$_2,@object
	.size		_$_str_$_2,(.L_1 - _$_str_$_2)
_$_str_$_2:
        /*000b*/ 	.byte	0x5f, 0x5f, 0x43, 0x55, 0x44, 0x41, 0x5f, 0x50, 0x52, 0x45, 0x43, 0x5f, 0x53, 0x51, 0x52, 0x54
        /*001b*/ 	.byte	0x00
.L_1:


//--------------------- .nv.constant0.triton_poi_fused__native_batch_norm_legit_no_training_reflection_pad2d_relu_10 --------------------------
	.section	.nv.constant0.triton_poi_fused__native_batch_norm_legit_no_training_reflection_pad2d_relu_10,"a",@progbits
	.sectionflags	@""
	.align	4
.nv.constant0.triton_poi_fused__native_batch_norm_legit_no_training_reflection_pad2d_relu_10:
	.zero		580
